//
// Generated by NVIDIA NVVM Compiler
//
// Compiler Build ID: CL-36424714
// Cuda compilation tools, release 13.0, V13.0.88
// Based on NVVM 20.0.0
//

.version 9.0
.target sm_100
.address_size 64

	// .globl	_Z15scalar_multiplyPffi

.visible .entry _Z15scalar_multiplyPffi(
	.param .u64 .ptr .align 1 _Z15scalar_multiplyPffi_param_0,
	.param .f32 _Z15scalar_multiplyPffi_param_1,
	.param .u32 _Z15scalar_multiplyPffi_param_2
)
{
	.reg .pred 	%p<2>;
	.reg .b32 	%r<6>;
	.reg .b32 	%f<4>;
	.reg .b64 	%rd<5>;

	ld.param.u64 	%rd1, [_Z15scalar_multiplyPffi_param_0];
	ld.param.f32 	%f1, [_Z15scalar_multiplyPffi_param_1];
	ld.param.u32 	%r2, [_Z15scalar_multiplyPffi_param_2];
	mov.u32 	%r3, %ctaid.x;
	mov.u32 	%r4, %ntid.x;
	mov.u32 	%r5, %tid.x;
	mad.lo.s32 	%r1, %r3, %r4, %r5;
	setp.ge.s32 	%p1, %r1, %r2;
	@%p1 bra 	$L__BB0_2;
	cvta.to.global.u64 	%rd2, %rd1;
	mul.wide.s32 	%rd3, %r1, 4;
	add.s64 	%rd4, %rd2, %rd3;
	ld.global.f32 	%f2, [%rd4];
	mul.f32 	%f3, %f1, %f2;
	st.global.f32 	[%rd4], %f3;
$L__BB0_2:
	ret;

}


// ===== COMPILED SASS (sm_100) =====

	.target	sm_100

	.elftype	@"ET_EXEC"


//--------------------- .note.nv.tkinfo           --------------------------
	.section	.note.nv.tkinfo,"",@"SHT_NOTE"
	.sectionflags	@"SHF_NOTE_NV_TKINFO"
	.tkinfo
        /*0018*/ 	.word	0x00000002
        /*0030*/ 	.string	""
        /*0030*/ 	.string	"ptxas"
        /*0030*/ 	.string	"Cuda compilation tools, release 13.0, V13.0.88"
        /*0030*/ 	.string	"Build cuda_13.0.r13.0/compiler.36424714_0"
        /*0030*/ 	.string	"-arch sm_100 -m 64 "



//--------------------- .note.nv.cuinfo           --------------------------
	.section	.note.nv.cuinfo,"",@"SHT_NOTE"
	.sectionflags	@"SHF_NOTE_NV_CUINFO"
        /*0018*/ 	.short	0x0002
        /*001a*/ 	.short	0x0064
        /*001c*/ 	.short	0x0082
	.zero		2


//--------------------- .nv.info                  --------------------------
	.section	.nv.info,"",@"SHT_CUDA_INFO"
	.align	4


	//----- nvinfo : EIATTR_REGCOUNT
	.align		4
        /*0000*/ 	.byte	0x04, 0x2f
        /*0002*/ 	.short	(.L_1 - .L_0)
	.align		4
.L_0:
        /*0004*/ 	.word	index@(_Z15scalar_multiplyPffi)
        /*0008*/ 	.word	0x00000008


	//----- nvinfo : EIATTR_FRAME_SIZE
	.align		4
.L_1:
        /*000c*/ 	.byte	0x04, 0x11
        /*000e*/ 	.short	(.L_3 - .L_2)
	.align		4
.L_2:
        /*0010*/ 	.word	index@(_Z15scalar_multiplyPffi)
        /*0014*/ 	.word	0x00000000


	//----- nvinfo : EIATTR_MIN_STACK_SIZE
	.align		4
.L_3:
        /*0018*/ 	.byte	0x04, 0x12
        /*001a*/ 	.short	(.L_5 - .L_4)
	.align		4
.L_4:
        /*001c*/ 	.word	index@(_Z15scalar_multiplyPffi)
        /*0020*/ 	.word	0x00000000
.L_5:


//--------------------- .nv.compat                --------------------------
	.section	.nv.compat,"",@"SHT_CUDA_COMPAT_INFO"
	.align	4
        /*0000*/ 	.byte	0x02, 0x09, 0x00, 0x00, 0x02, 0x02, 0x01, 0x00, 0x02, 0x05, 0x05, 0x00, 0x03, 0x07, 0x01, 0x01
        /*0010*/ 	.byte	0x02, 0x03, 0x00, 0x00, 0x02, 0x06, 0x01, 0x00, 0x04, 0x0b, 0x08, 0x00, 0x09, 0x00, 0x00, 0x00
        /*0020*/ 	.byte	0x00, 0x00, 0x00, 0x00


//--------------------- .nv.info._Z15scalar_multiplyPffi --------------------------
	.section	.nv.info._Z15scalar_multiplyPffi,"",@"SHT_CUDA_INFO"
	.sectionflags	@""
	.align	4


	//----- nvinfo : EIATTR_CUDA_API_VERSION
	.align		4
        /*0000*/ 	.byte	0x04, 0x37
        /*0002*/ 	.short	(.L_7 - .L_6)
.L_6:
        /*0004*/ 	.word	0x00000082


	//----- nvinfo : EIATTR_KPARAM_INFO
	.align		4
.L_7:
        /*0008*/ 	.byte	0x04, 0x17
        /*000a*/ 	.short	(.L_9 - .L_8)
.L_8:
        /*000c*/ 	.word	0x00000000
        /*0010*/ 	.short	0x0002
        /*0012*/ 	.short	0x000c
        /*0014*/ 	.byte	0x00, 0xf0, 0x11, 0x00


	//----- nvinfo : EIATTR_KPARAM_INFO
	.align		4
.L_9:
        /*0018*/ 	.byte	0x04, 0x17
        /*001a*/ 	.short	(.L_11 - .L_10)
.L_10:
        /*001c*/ 	.word	0x00000000
        /*0020*/ 	.short	0x0001
        /*0022*/ 	.short	0x0008
        /*0024*/ 	.byte	0x00, 0xf0, 0x11, 0x00


	//----- nvinfo : EIATTR_KPARAM_INFO
	.align		4
.L_11:
        /*0028*/ 	.byte	0x04, 0x17
        /*002a*/ 	.short	(.L_13 - .L_12)
.L_12:
        /*002c*/ 	.word	0x00000000
        /*0030*/ 	.short	0x0000
        /*0032*/ 	.short	0x0000
        /*0034*/ 	.byte	0x00, 0xf5, 0x21, 0x00


	//----- nvinfo : EIATTR_SPARSE_MMA_MASK
	.align		4
.L_13:
        /*0038*/ 	.byte	0x03, 0x50
        /*003a*/ 	.short	0x0000


	//----- nvinfo : EIATTR_MAXREG_COUNT
	.align		4
        /*003c*/ 	.byte	0x03, 0x1b
        /*003e*/ 	.short	0x00ff


	//----- nvinfo : EIATTR_MERCURY_ISA_VERSION
	.align		4
        /*0040*/ 	.byte	0x03, 0x5f
        /*0042*/ 	.short	0x0101


	//----- nvinfo : EIATTR_VRC_CTA_INIT_COUNT
	.align		4
        /*0044*/ 	.byte	0x02, 0x4a
	.zero		1
	.zero		1


	//----- nvinfo : EIATTR_EXIT_INSTR_OFFSETS
	.align		4
        /*0048*/ 	.byte	0x04, 0x1c
        /*004a*/ 	.short	(.L_15 - .L_14)


	//   ....[0]....
.L_14:
        /*004c*/ 	.word	0x00000070


	//   ....[1]....
        /*0050*/ 	.word	0x000000f0


	//----- nvinfo : EIATTR_CBANK_PARAM_SIZE
	.align		4
.L_15:
        /*0054*/ 	.byte	0x03, 0x19
        /*0056*/ 	.short	0x0010


	//----- nvinfo : EIATTR_PARAM_CBANK
	.align		4
        /*0058*/ 	.byte	0x04, 0x0a
        /*005a*/ 	.short	(.L_17 - .L_16)
	.align		4
.L_16:
        /*005c*/ 	.word	index@(.nv.constant0._Z15scalar_multiplyPffi)
        /*0060*/ 	.short	0x0380
        /*0062*/ 	.short	0x0010


	//----- nvinfo : EIATTR_SW_WAR
	.align		4
.L_17:
        /*0064*/ 	.byte	0x04, 0x36
        /*0066*/ 	.short	(.L_19 - .L_18)
.L_18:
        /*0068*/ 	.word	0x00000008
.L_19:


//--------------------- .nv.callgraph             --------------------------
	.section	.nv.callgraph,"",@"SHT_CUDA_CALLGRAPH"
	.align	4
	.sectionentsize	8
	.align		4
        /*0000*/ 	.word	0x00000000
	.align		4
        /*0004*/ 	.word	0xffffffff
	.align		4
        /*0008*/ 	.word	0x00000000
	.align		4
        /*000c*/ 	.word	0xfffffffe
	.align		4
        /*0010*/ 	.word	0x00000000
	.align		4
        /*0014*/ 	.word	0xfffffffd
	.align		4
        /*0018*/ 	.word	0x00000000
	.align		4
        /*001c*/ 	.word	0xfffffffc


//--------------------- .text._Z15scalar_multiplyPffi --------------------------
	.section	.text._Z15scalar_multiplyPffi,"ax",@progbits
	.align	128
        .global         _Z15scalar_multiplyPffi
        .type           _Z15scalar_multiplyPffi,@function
        .size           _Z15scalar_multiplyPffi,(.L_x_1 - _Z15scalar_multiplyPffi)
        .other          _Z15scalar_multiplyPffi,@"STO_CUDA_ENTRY STV_DEFAULT"
_Z15scalar_multiplyPffi:
.text._Z15scalar_multiplyPffi:
[----:B------:R-:W-:Y:S01]  /*0000*/  LDC R1, c[0x0][0x37c] ;  /* 0x0000df00ff017b82 */ /* 0x000fe20000000800 */
[----:B------:R-:W0:Y:S07]  /*0010*/  S2R R0, SR_TID.X ;  /* 0x0000000000007919 */ /* 0x000e2e0000002100 */
[----:B------:R-:W0:Y:S01]  /*0020*/  S2UR UR4, SR_CTAID.X ;  /* 0x00000000000479c3 */ /* 0x000e220000002500 */
[----:B------:R-:W1:Y:S07]  /*0030*/  LDCU UR5, c[0x0][0x38c] ;  /* 0x00007180ff0577ac */ /* 0x000e6e0008000800 */
[----:B------:R-:W0:Y:S02]  /*0040*/  LDC R5, c[0x0][0x360] ;  /* 0x0000d800ff057b82 */ /* 0x000e240000000800 */
[----:B0-----:R-:W-:-:S05]  /*0050*/  IMAD R5, R5, UR4, R0 ;  /* 0x0000000405057c24 */ /* 0x001fca000f8e0200 */
[----:B-1----:R-:W-:-:S13]  /*0060*/  ISETP.GE.AND P0, PT, R5, UR5, PT ;  /* 0x0000000505007c0c */ /* 0x002fda000bf06270 */
[----:B------:R-:W-:Y:S05]  /*0070*/  @P0 EXIT ;  /* 0x000000000000094d */ /* 0x000fea0003800000 */
[----:B------:R-:W0:Y:S01]  /*0080*/  LDC.64 R2, c[0x0][0x380] ;  /* 0x0000e000ff027b82 */ /* 0x000e220000000a00 */
[----:B------:R-:W1:Y:S01]  /*0090*/  LDCU.64 UR4, c[0x0][0x358] ;  /* 0x00006b00ff0477ac */ /* 0x000e620008000a00 */
[----:B------:R-:W2:Y:S01]  /*00a0*/  LDCU UR6, c[0x0][0x388] ;  /* 0x00007100ff0677ac */ /* 0x000ea20008000800 */
[----:B0-----:R-:W-:-:S05]  /*00b0*/  IMAD.WIDE R2, R5, 0x4, R2 ;  /* 0x0000000405027825 */ /* 0x001fca00078e0202 */
[----:B-1----:R-:W2:Y:S02]  /*00c0*/  LDG.E R0, desc[UR4][R2.64] ;  /* 0x0000000402007981 */ /* 0x002ea4000c1e1900 */
[----:B--2---:R-:W-:-:S05]  /*00d0*/  FMUL R5, R0, UR6 ;  /* 0x0000000600057c20 */ /* 0x004fca0008400000 */
[----:B------:R-:W-:Y:S01]  /*00e0*/  STG.E desc[UR4][R2.64], R5 ;  /* 0x0000000502007986 */ /* 0x000fe2000c101904 */
[----:B------:R-:W-:Y:S05]  /*00f0*/  EXIT ;  /* 0x000000000000794d */ /* 0x000fea0003800000 */
.L_x_0:
[----:B------:R-:W-:-:S00]  /*0100*/  BRA `(.L_x_0) ;  /* 0xfffffffc00fc7947 */ /* 0x000fc0000383ffff */
[----:B------:R-:W-:-:S00]  /*0110*/  NOP ;  /* 0x0000000000007918 */ /* 0x000fc00000000000 */
        /* <DEDUP_REMOVED lines=14> */
.L_x_1:


//--------------------- .nv.shared.reserved.0     --------------------------
	.section	.nv.shared.reserved.0,"aw",@nobits
	.weak		__nv_reservedSMEM_offset_0_alias
	.size		__nv_reservedSMEM_offset_0_alias, 0, 64
	.other		__nv_reservedSMEM_offset_0_alias,@"STO_CUDA_RESERVED_SHARED STV_DEFAULT"
__nv_reservedSMEM_offset_0_alias:
	.zero		0
	.zero		64


//--------------------- .nv.constant0._Z15scalar_multiplyPffi --------------------------
	.section	.nv.constant0._Z15scalar_multiplyPffi,"a",@progbits
	.sectionflags	@""
	.align	4
.nv.constant0._Z15scalar_multiplyPffi:
	.zero		912


//--------------------- SYMBOLS --------------------------

	.type		.nv.reservedSmem.offset0,@object
	.size		.nv.reservedSmem.offset0,0x4
